//
// Generated by NVIDIA NVVM Compiler
//
// Compiler Build ID: CL-36424714
// Cuda compilation tools, release 13.0, V13.0.88
// Based on NVVM 20.0.0
//

.version 9.0
.target sm_100
.address_size 64

	// .globl	_Z3calPiiiiiiii

.visible .entry _Z3calPiiiiiiii(
	.param .u64 .ptr .align 1 _Z3calPiiiiiiii_param_0,
	.param .u32 _Z3calPiiiiiiii_param_1,
	.param .u32 _Z3calPiiiiiiii_param_2,
	.param .u32 _Z3calPiiiiiiii_param_3,
	.param .u32 _Z3calPiiiiiiii_param_4,
	.param .u32 _Z3calPiiiiiiii_param_5,
	.param .u32 _Z3calPiiiiiiii_param_6,
	.param .u32 _Z3calPiiiiiiii_param_7
)
{
	.reg .pred 	%p<13>;
	.reg .b32 	%r<49>;
	.reg .b64 	%rd<9>;

	ld.param.u64 	%rd4, [_Z3calPiiiiiiii_param_0];
	ld.param.u32 	%r26, [_Z3calPiiiiiiii_param_1];
	ld.param.u32 	%r27, [_Z3calPiiiiiiii_param_2];
	ld.param.u32 	%r42, [_Z3calPiiiiiiii_param_3];
	ld.param.u32 	%r29, [_Z3calPiiiiiiii_param_4];
	ld.param.u32 	%r30, [_Z3calPiiiiiiii_param_5];
	ld.param.u32 	%r31, [_Z3calPiiiiiiii_param_6];
	ld.param.u32 	%r32, [_Z3calPiiiiiiii_param_7];
	cvta.to.global.u64 	%rd1, %rd4;
	setp.lt.s32 	%p1, %r31, 1;
	@%p1 bra 	$L__BB0_14;
	mul.lo.s32 	%r1, %r27, %r26;
	setp.ge.s32 	%p2, %r1, %r32;
	min.s32 	%r33, %r26, %r30;
	setp.lt.s32 	%p3, %r33, 1;
	or.pred  	%p4, %p3, %p2;
	@%p4 bra 	$L__BB0_14;
	add.s32 	%r2, %r30, %r29;
	add.s32 	%r3, %r31, %r42;
	add.s32 	%r34, %r1, %r26;
	min.s32 	%r4, %r34, %r32;
$L__BB0_3:
	mul.lo.s32 	%r6, %r42, %r26;
	add.s32 	%r42, %r42, 1;
	add.s32 	%r35, %r6, %r26;
	min.s32 	%r8, %r35, %r32;
	mov.u32 	%r43, %r29;
$L__BB0_4:
	mul.lo.s32 	%r10, %r43, %r26;
	add.s32 	%r43, %r43, 1;
	add.s32 	%r36, %r10, %r26;
	min.s32 	%r12, %r36, %r32;
	mov.u32 	%r44, %r1;
$L__BB0_5:
	setp.lt.s32 	%p5, %r6, %r8;
	@%p5 bra 	$L__BB0_6;
	bra.uni 	$L__BB0_11;
$L__BB0_6:
	mad.lo.s32 	%r25, %r44, %r32, %r10;
	mov.u32 	%r45, %r6;
	bra.uni 	$L__BB0_15;
$L__BB0_7:
	mul.wide.s32 	%rd6, %r47, 4;
	add.s64 	%rd2, %rd1, %rd6;
	mul.wide.s32 	%rd7, %r46, 4;
	add.s64 	%rd8, %rd1, %rd7;
	ld.global.u32 	%r39, [%rd3];
	ld.global.u32 	%r40, [%rd8];
	add.s32 	%r18, %r40, %r39;
	ld.global.u32 	%r41, [%rd2];
	setp.ge.s32 	%p7, %r18, %r41;
	@%p7 bra 	$L__BB0_9;
	st.global.u32 	[%rd2], %r18;
$L__BB0_9:
	add.s32 	%r48, %r48, 1;
	add.s32 	%r47, %r47, 1;
	add.s32 	%r46, %r46, 1;
	setp.lt.s32 	%p8, %r48, %r12;
	@%p8 bra 	$L__BB0_7;
$L__BB0_10:
	add.s32 	%r45, %r45, 1;
	setp.lt.s32 	%p9, %r45, %r8;
	@%p9 bra 	$L__BB0_15;
$L__BB0_11:
	add.s32 	%r44, %r44, 1;
	setp.lt.s32 	%p10, %r44, %r4;
	@%p10 bra 	$L__BB0_5;
	setp.lt.s32 	%p11, %r43, %r2;
	@%p11 bra 	$L__BB0_4;
	setp.lt.s32 	%p12, %r42, %r3;
	@%p12 bra 	$L__BB0_3;
$L__BB0_14:
	ret;
$L__BB0_15:
	setp.lt.s32 	%p6, %r10, %r12;
	@%p6 bra 	$L__BB0_16;
	bra.uni 	$L__BB0_10;
$L__BB0_16:
	mul.lo.s32 	%r37, %r45, %r32;
	add.s32 	%r38, %r37, %r44;
	mul.wide.s32 	%rd5, %r38, 4;
	add.s64 	%rd3, %rd1, %rd5;
	add.s32 	%r47, %r10, %r37;
	mov.u32 	%r46, %r25;
	mov.u32 	%r48, %r10;
	bra.uni 	$L__BB0_7;

}


// ===== COMPILED SASS (sm_100) =====

	.target	sm_100

	.elftype	@"ET_EXEC"


//--------------------- .note.nv.tkinfo           --------------------------
	.section	.note.nv.tkinfo,"",@"SHT_NOTE"
	.sectionflags	@"SHF_NOTE_NV_TKINFO"
	.tkinfo
        /*0018*/ 	.word	0x00000002
        /*0030*/ 	.string	""
        /*0030*/ 	.string	"ptxas"
        /*0030*/ 	.string	"Cuda compilation tools, release 13.0, V13.0.88"
        /*0030*/ 	.string	"Build cuda_13.0.r13.0/compiler.36424714_0"
        /*0030*/ 	.string	"-arch sm_100 -m 64 "



//--------------------- .note.nv.cuinfo           --------------------------
	.section	.note.nv.cuinfo,"",@"SHT_NOTE"
	.sectionflags	@"SHF_NOTE_NV_CUINFO"
        /*0018*/ 	.short	0x0002
        /*001a*/ 	.short	0x0064
        /*001c*/ 	.short	0x0082
	.zero		2


//--------------------- .nv.info                  --------------------------
	.section	.nv.info,"",@"SHT_CUDA_INFO"
	.align	4


	//----- nvinfo : EIATTR_REGCOUNT
	.align		4
        /*0000*/ 	.byte	0x04, 0x2f
        /*0002*/ 	.short	(.L_1 - .L_0)
	.align		4
.L_0:
        /*0004*/ 	.word	index@(_Z3calPiiiiiiii)
        /*0008*/ 	.word	0x00000020


	//----- nvinfo : EIATTR_FRAME_SIZE
	.align		4
.L_1:
        /*000c*/ 	.byte	0x04, 0x11
        /*000e*/ 	.short	(.L_3 - .L_2)
	.align		4
.L_2:
        /*0010*/ 	.word	index@(_Z3calPiiiiiiii)
        /*0014*/ 	.word	0x00000000


	//----- nvinfo : EIATTR_MIN_STACK_SIZE
	.align		4
.L_3:
        /*0018*/ 	.byte	0x04, 0x12
        /*001a*/ 	.short	(.L_5 - .L_4)
	.align		4
.L_4:
        /*001c*/ 	.word	index@(_Z3calPiiiiiiii)
        /*0020*/ 	.word	0x00000000
.L_5:


//--------------------- .nv.compat                --------------------------
	.section	.nv.compat,"",@"SHT_CUDA_COMPAT_INFO"
	.align	4
        /*0000*/ 	.byte	0x02, 0x09, 0x00, 0x00, 0x02, 0x02, 0x01, 0x00, 0x02, 0x05, 0x05, 0x00, 0x03, 0x07, 0x01, 0x01
        /*0010*/ 	.byte	0x02, 0x03, 0x00, 0x00, 0x02, 0x06, 0x01, 0x00, 0x04, 0x0b, 0x08, 0x00, 0x09, 0x00, 0x00, 0x00
        /*0020*/ 	.byte	0x00, 0x00, 0x00, 0x00


//--------------------- .nv.info._Z3calPiiiiiiii  --------------------------
	.section	.nv.info._Z3calPiiiiiiii,"",@"SHT_CUDA_INFO"
	.sectionflags	@""
	.align	4


	//----- nvinfo : EIATTR_CUDA_API_VERSION
	.align		4
        /*0000*/ 	.byte	0x04, 0x37
        /*0002*/ 	.short	(.L_7 - .L_6)
.L_6:
        /*0004*/ 	.word	0x00000082


	//----- nvinfo : EIATTR_KPARAM_INFO
	.align		4
.L_7:
        /*0008*/ 	.byte	0x04, 0x17
        /*000a*/ 	.short	(.L_9 - .L_8)
.L_8:
        /*000c*/ 	.word	0x00000000
        /*0010*/ 	.short	0x0007
        /*0012*/ 	.short	0x0020
        /*0014*/ 	.byte	0x00, 0xf0, 0x11, 0x00


	//----- nvinfo : EIATTR_KPARAM_INFO
	.align		4
.L_9:
        /*0018*/ 	.byte	0x04, 0x17
        /*001a*/ 	.short	(.L_11 - .L_10)
.L_10:
        /*001c*/ 	.word	0x00000000
        /*0020*/ 	.short	0x0006
        /*0022*/ 	.short	0x001c
        /*0024*/ 	.byte	0x00, 0xf0, 0x11, 0x00


	//----- nvinfo : EIATTR_KPARAM_INFO
	.align		4
.L_11:
        /*0028*/ 	.byte	0x04, 0x17
        /*002a*/ 	.short	(.L_13 - .L_12)
.L_12:
        /*002c*/ 	.word	0x00000000
        /*0030*/ 	.short	0x0005
        /*0032*/ 	.short	0x0018
        /*0034*/ 	.byte	0x00, 0xf0, 0x11, 0x00


	//----- nvinfo : EIATTR_KPARAM_INFO
	.align		4
.L_13:
        /*0038*/ 	.byte	0x04, 0x17
        /*003a*/ 	.short	(.L_15 - .L_14)
.L_14:
        /*003c*/ 	.word	0x00000000
        /*0040*/ 	.short	0x0004
        /*0042*/ 	.short	0x0014
        /*0044*/ 	.byte	0x00, 0xf0, 0x11, 0x00


	//----- nvinfo : EIATTR_KPARAM_INFO
	.align		4
.L_15:
        /*0048*/ 	.byte	0x04, 0x17
        /*004a*/ 	.short	(.L_17 - .L_16)
.L_16:
        /*004c*/ 	.word	0x00000000
        /*0050*/ 	.short	0x0003
        /*0052*/ 	.short	0x0010
        /*0054*/ 	.byte	0x00, 0xf0, 0x11, 0x00


	//----- nvinfo : EIATTR_KPARAM_INFO
	.align		4
.L_17:
        /*0058*/ 	.byte	0x04, 0x17
        /*005a*/ 	.short	(.L_19 - .L_18)
.L_18:
        /*005c*/ 	.word	0x00000000
        /*0060*/ 	.short	0x0002
        /*0062*/ 	.short	0x000c
        /*0064*/ 	.byte	0x00, 0xf0, 0x11, 0x00


	//----- nvinfo : EIATTR_KPARAM_INFO
	.align		4
.L_19:
        /*0068*/ 	.byte	0x04, 0x17
        /*006a*/ 	.short	(.L_21 - .L_20)
.L_20:
        /*006c*/ 	.word	0x00000000
        /*0070*/ 	.short	0x0001
        /*0072*/ 	.short	0x0008
        /*0074*/ 	.byte	0x00, 0xf0, 0x11, 0x00


	//----- nvinfo : EIATTR_KPARAM_INFO
	.align		4
.L_21:
        /*0078*/ 	.byte	0x04, 0x17
        /*007a*/ 	.short	(.L_23 - .L_22)
.L_22:
        /*007c*/ 	.word	0x00000000
        /*0080*/ 	.short	0x0000
        /*0082*/ 	.short	0x0000
        /*0084*/ 	.byte	0x00, 0xf5, 0x21, 0x00


	//----- nvinfo : EIATTR_SPARSE_MMA_MASK
	.align		4
.L_23:
        /*0088*/ 	.byte	0x03, 0x50
        /*008a*/ 	.short	0x0000


	//----- nvinfo : EIATTR_MAXREG_COUNT
	.align		4
        /*008c*/ 	.byte	0x03, 0x1b
        /*008e*/ 	.short	0x00ff


	//----- nvinfo : EIATTR_MERCURY_ISA_VERSION
	.align		4
        /*0090*/ 	.byte	0x03, 0x5f
        /*0092*/ 	.short	0x0101


	//----- nvinfo : EIATTR_VRC_CTA_INIT_COUNT
	.align		4
        /*0094*/ 	.byte	0x02, 0x4a
	.zero		1
	.zero		1


	//----- nvinfo : EIATTR_EXIT_INSTR_OFFSETS
	.align		4
        /*0098*/ 	.byte	0x04, 0x1c
        /*009a*/ 	.short	(.L_25 - .L_24)


	//   ....[0]....
.L_24:
        /*009c*/ 	.word	0x00000030


	//   ....[1]....
        /*00a0*/ 	.word	0x000000b0


	//   ....[2]....
        /*00a4*/ 	.word	0x000008c0


	//----- nvinfo : EIATTR_CBANK_PARAM_SIZE
	.align		4
.L_25:
        /*00a8*/ 	.byte	0x03, 0x19
        /*00aa*/ 	.short	0x0024


	//----- nvinfo : EIATTR_PARAM_CBANK
	.align		4
        /*00ac*/ 	.byte	0x04, 0x0a
        /*00ae*/ 	.short	(.L_27 - .L_26)
	.align		4
.L_26:
        /*00b0*/ 	.word	index@(.nv.constant0._Z3calPiiiiiiii)
        /*00b4*/ 	.short	0x0380
        /*00b6*/ 	.short	0x0024


	//----- nvinfo : EIATTR_SW_WAR
	.align		4
.L_27:
        /*00b8*/ 	.byte	0x04, 0x36
        /*00ba*/ 	.short	(.L_29 - .L_28)
.L_28:
        /*00bc*/ 	.word	0x00000008
.L_29:


//--------------------- .nv.callgraph             --------------------------
	.section	.nv.callgraph,"",@"SHT_CUDA_CALLGRAPH"
	.align	4
	.sectionentsize	8
	.align		4
        /*0000*/ 	.word	0x00000000
	.align		4
        /*0004*/ 	.word	0xffffffff
	.align		4
        /*0008*/ 	.word	0x00000000
	.align		4
        /*000c*/ 	.word	0xfffffffe
	.align		4
        /*0010*/ 	.word	0x00000000
	.align		4
        /*0014*/ 	.word	0xfffffffd
	.align		4
        /*0018*/ 	.word	0x00000000
	.align		4
        /*001c*/ 	.word	0xfffffffc


//--------------------- .text._Z3calPiiiiiiii     --------------------------
	.section	.text._Z3calPiiiiiiii,"ax",@progbits
	.align	128
        .global         _Z3calPiiiiiiii
        .type           _Z3calPiiiiiiii,@function
        .size           _Z3calPiiiiiiii,(.L_x_10 - _Z3calPiiiiiiii)
        .other          _Z3calPiiiiiiii,@"STO_CUDA_ENTRY STV_DEFAULT"
_Z3calPiiiiiiii:
.text._Z3calPiiiiiiii:
[----:B------:R-:W-:Y:S08]  /*0000*/  LDC R1, c[0x0][0x37c] ;  /* 0x0000df00ff017b82 */ /* 0x000ff00000000800 */
[----:B------:R-:W0:Y:S02]  /*0010*/  LDC R4, c[0x0][0x39c] ;  /* 0x0000e700ff047b82 */ /* 0x000e240000000800 */
[----:B0-----:R-:W-:-:S13]  /*0020*/  ISETP.GE.AND P0, PT, R4, 0x1, PT ;  /* 0x000000010400780c */ /* 0x001fda0003f06270 */
[----:B------:R-:W-:Y:S05]  /*0030*/  @!P0 EXIT ;  /* 0x000000000000894d */ /* 0x000fea0003800000 */
[----:B------:R-:W0:Y:S01]  /*0040*/  LDC.64 R2, c[0x0][0x388] ;  /* 0x0000e200ff027b82 */ /* 0x000e220000000a00 */
[----:B------:R-:W1:Y:S07]  /*0050*/  LDCU UR5, c[0x0][0x3a0] ;  /* 0x00007400ff0577ac */ /* 0x000e6e0008000800 */
[----:B------:R-:W2:Y:S01]  /*0060*/  LDC R5, c[0x0][0x398] ;  /* 0x0000e600ff057b82 */ /* 0x000ea20000000800 */
[----:B0-----:R-:W-:-:S05]  /*0070*/  IMAD R3, R3, R2, RZ ;  /* 0x0000000203037224 */ /* 0x001fca00078e02ff */
[----:B-1----:R-:W-:Y:S02]  /*0080*/  ISETP.GE.AND P0, PT, R3, UR5, PT ;  /* 0x0000000503007c0c */ /* 0x002fe4000bf06270 */
[----:B--2---:R-:W-:-:S04]  /*0090*/  VIMNMX R0, PT, PT, R2, R5, PT ;  /* 0x0000000502007248 */ /* 0x004fc80003fe0100 */
[----:B------:R-:W-:-:S13]  /*00a0*/  ISETP.LT.OR P0, PT, R0, 0x1, P0 ;  /* 0x000000010000780c */ /* 0x000fda0000701670 */
[----:B------:R-:W-:Y:S05]  /*00b0*/  @P0 EXIT ;  /* 0x000000000000094d */ /* 0x000fea0003800000 */
[----:B------:R-:W0:Y:S01]  /*00c0*/  LDCU.64 UR8, c[0x0][0x390] ;  /* 0x00007200ff0877ac */ /* 0x000e220008000a00 */
[----:B------:R-:W-:Y:S01]  /*00d0*/  VIADDMNMX R0, R3, R2, UR5, PT ;  /* 0x0000000503007e46 */ /* 0x000fe2000b800102 */
[----:B------:R-:W1:Y:S01]  /*00e0*/  LDCU.64 UR6, c[0x0][0x358] ;  /* 0x00006b00ff0677ac */ /* 0x000e620008000a00 */
[----:B------:R-:W2:Y:S01]  /*00f0*/  LDCU UR4, c[0x0][0x390] ;  /* 0x00007200ff0477ac */ /* 0x000ea20008000800 */
[----:B0-----:R-:W-:Y:S02]  /*0100*/  VIADD R2, R5, UR9 ;  /* 0x0000000905027c36 */ /* 0x001fe40008000000 */
[----:B-1----:R-:W-:-:S07]  /*0110*/  VIADD R4, R4, UR8 ;  /* 0x0000000804047c36 */ /* 0x002fce0008000000 */
.L_x_8:
[----:B------:R-:W2:Y:S01]  /*0120*/  LDC R6, c[0x0][0x388] ;  /* 0x0000e200ff067b82 */ /* 0x000ea20000000800 */
[----:B0-----:R-:W0:Y:S01]  /*0130*/  LDCU UR8, c[0x0][0x3a0] ;  /* 0x00007400ff0877ac */ /* 0x001e220008000800 */
[----:B-1----:R-:W1:Y:S01]  /*0140*/  LDCU UR5, c[0x0][0x394] ;  /* 0x00007280ff0577ac */ /* 0x002e620008000800 */
[----:B--2---:R-:W-:Y:S01]  /*0150*/  IMAD R5, R6, UR4, RZ ;  /* 0x0000000406057c24 */ /* 0x004fe2000f8e02ff */
[----:B------:R-:W-:-:S04]  /*0160*/  UIADD3 UR4, UPT, UPT, UR4, 0x1, URZ ;  /* 0x0000000104047890 */ /* 0x000fc8000fffe0ff */
[----:B0-----:R-:W-:Y:S02]  /*0170*/  VIADDMNMX R6, R5, R6, UR8, PT ;  /* 0x0000000805067e46 */ /* 0x001fe4000b800106 */
[----:B-1----:R-:W-:-:S13]  /*0180*/  ISETP.LE.AND P1, PT, R4, UR4, PT ;  /* 0x0000000404007c0c */ /* 0x002fda000bf23270 */
.L_x_7:
[----:B0-----:R-:W0:Y:S01]  /*0190*/  LDC R10, c[0x0][0x388] ;  /* 0x0000e200ff0a7b82 */ /* 0x001e220000000800 */
[----:B-1----:R-:W1:Y:S01]  /*01a0*/  LDCU UR8, c[0x0][0x3a0] ;  /* 0x00007400ff0877ac */ /* 0x002e620008000800 */
[----:B------:R-:W-:Y:S01]  /*01b0*/  MOV R8, R3 ;  /* 0x0000000300087202 */ /* 0x000fe20000000f00 */
[----:B0-----:R-:W-:Y:S01]  /*01c0*/  IMAD R7, R10, UR5, RZ ;  /* 0x000000050a077c24 */ /* 0x001fe2000f8e02ff */
[----:B------:R-:W-:-:S04]  /*01d0*/  UIADD3 UR5, UPT, UPT, UR5, 0x1, URZ ;  /* 0x0000000105057890 */ /* 0x000fc8000fffe0ff */
[----:B-1----:R-:W-:Y:S02]  /*01e0*/  VIADDMNMX R10, R7, R10, UR8, PT ;  /* 0x00000008070a7e46 */ /* 0x002fe4000b80010a */
[----:B------:R-:W-:-:S13]  /*01f0*/  ISETP.LE.AND P2, PT, R2, UR5, PT ;  /* 0x0000000502007c0c */ /* 0x000fda000bf43270 */
.L_x_6:
[----:B------:R-:W-:-:S13]  /*0200*/  ISETP.GE.AND P0, PT, R5, R6, PT ;  /* 0x000000060500720c */ /* 0x000fda0003f06270 */
[----:B01----:R-:W-:Y:S05]  /*0210*/  @P0 BRA `(.L_x_0) ;  /* 0x0000000400940947 */ /* 0x003fea0003800000 */
[----:B------:R-:W0:Y:S01]  /*0220*/  LDCU UR8, c[0x0][0x3a0] ;  /* 0x00007400ff0877ac */ /* 0x000e220008000800 */
[----:B------:R-:W-:Y:S02]  /*0230*/  IMAD.MOV.U32 R9, RZ, RZ, R5 ;  /* 0x000000ffff097224 */ /* 0x000fe400078e0005 */
[----:B0-----:R-:W-:-:S07]  /*0240*/  IMAD R11, R8, UR8, R7 ;  /* 0x00000008080b7c24 */ /* 0x001fce000f8e0207 */
.L_x_5:
[----:B------:R-:W-:-:S13]  /*0250*/  ISETP.GE.AND P0, PT, R7, R10, PT ;  /* 0x0000000a0700720c */ /* 0x000fda0003f06270 */
[----:B01----:R-:W-:Y:S05]  /*0260*/  @P0 BRA `(.L_x_1) ;  /* 0x0000000400740947 */ /* 0x003fea0003800000 */
[----:B------:R-:W0:Y:S01]  /*0270*/  LDC.64 R14, c[0x0][0x380] ;  /* 0x0000e000ff0e7b82 */ /* 0x000e220000000a00 */
[----:B------:R-:W1:Y:S01]  /*0280*/  LDCU UR8, c[0x0][0x3a0] ;  /* 0x00007400ff0877ac */ /* 0x000e620008000800 */
[--C-:B------:R-:W-:Y:S01]  /*0290*/  IMAD.IADD R12, R10, 0x1, -R7.reuse ;  /* 0x000000010a0c7824 */ /* 0x100fe200078e0a07 */
[----:B------:R-:W-:Y:S01]  /*02a0*/  PLOP3.LUT P0, PT, PT, PT, PT, 0x80, 0x8 ;  /* 0x000000000008781c */ /* 0x000fe20003f0f070 */
[--C-:B------:R-:W-:Y:S01]  /*02b0*/  IMAD.MOV.U32 R25, RZ, RZ, R7.reuse ;  /* 0x000000ffff197224 */ /* 0x100fe200078e0007 */
[----:B------:R-:W-:Y:S02]  /*02c0*/  MOV R23, R11 ;  /* 0x0000000b00177202 */ /* 0x000fe40000000f00 */
[----:B------:R-:W-:Y:S01]  /*02d0*/  ISETP.GT.AND P3, PT, R12, 0x3, PT ;  /* 0x000000030c00780c */ /* 0x000fe20003f64270 */
[C---:B-1----:R-:W-:Y:S02]  /*02e0*/  IMAD R13, R9.reuse, UR8, R8 ;  /* 0x00000008090d7c24 */ /* 0x042fe4000f8e0208 */
[----:B------:R-:W-:-:S02]  /*02f0*/  IMAD R21, R9, UR8, R7 ;  /* 0x0000000809157c24 */ /* 0x000fc4000f8e0207 */
[----:B0-----:R-:W-:-:S08]  /*0300*/  IMAD.WIDE R12, R13, 0x4, R14 ;  /* 0x000000040d0c7825 */ /* 0x001fd000078e020e */
[----:B------:R-:W-:Y:S05]  /*0310*/  @!P3 BRA `(.L_x_2) ;  /* 0x0000000000b8b947 */ /* 0x000fea0003800000 */
[----:B------:R-:W0:Y:S01]  /*0320*/  LDC.64 R14, c[0x0][0x380] ;  /* 0x0000e000ff0e7b82 */ /* 0x000e220000000a00 */
[----:B------:R-:W-:Y:S01]  /*0330*/  PLOP3.LUT P0, PT, PT, PT, PT, 0x8, 0x80 ;  /* 0x000000000080781c */ /* 0x000fe20003f0e170 */
[----:B------:R-:W-:-:S12]  /*0340*/  VIADD R20, R10, 0xfffffffd ;  /* 0xfffffffd0a147836 */ /* 0x000fd80000000000 */
.L_x_3:
[--C-:B0-----:R-:W-:Y:S01]  /*0350*/  IMAD.WIDE R18, R23, 0x4, R14.reuse ;  /* 0x0000000417127825 */ /* 0x101fe200078e020e */
[----:B------:R-:W2:Y:S03]  /*0360*/  LDG.E R22, desc[UR6][R12.64] ;  /* 0x000000060c167981 */ /* 0x000ea6000c1e1900 */
[----:B------:R-:W-:Y:S02]  /*0370*/  IMAD.WIDE R16, R21, 0x4, R14 ;  /* 0x0000000415107825 */ /* 0x000fe400078e020e */
[----:B------:R-:W2:Y:S04]  /*0380*/  LDG.E R19, desc[UR6][R18.64] ;  /* 0x0000000612137981 */ /* 0x000ea8000c1e1900 */
[----:B------:R-:W3:Y:S01]  /*0390*/  LDG.E R24, desc[UR6][R16.64] ;  /* 0x0000000610187981 */ /* 0x000ee2000c1e1900 */
[----:B------:R-:W-:Y:S01]  /*03a0*/  VIADD R27, R23, 0x1 ;  /* 0x00000001171b7836 */ /* 0x000fe20000000000 */
[----:B------:R-:W-:-:S03]  /*03b0*/  IADD3 R29, PT, PT, R21, 0x1, RZ ;  /* 0x00000001151d7810 */ /* 0x000fc60007ffe0ff */
[----:B------:R-:W-:Y:S01]  /*03c0*/  IMAD.WIDE R26, R27, 0x4, R14 ;  /* 0x000000041b1a7825 */ /* 0x000fe200078e020e */
[----:B--2---:R-:W-:-:S04]  /*03d0*/  IADD3 R28, PT, PT, R22, R19, RZ ;  /* 0x00000013161c7210 */ /* 0x004fc80007ffe0ff */
[----:B---3--:R-:W-:Y:S01]  /*03e0*/  ISETP.GE.AND P3, PT, R28, R24, PT ;  /* 0x000000181c00720c */ /* 0x008fe20003f66270 */
[----:B------:R-:W-:-:S12]  /*03f0*/  IMAD.WIDE R18, R29, 0x4, R14 ;  /* 0x000000041d127825 */ /* 0x000fd800078e020e */
[----:B------:R0:W-:Y:S04]  /*0400*/  @!P3 STG.E desc[UR6][R16.64], R28 ;  /* 0x0000001c1000b986 */ /* 0x0001e8000c101906 */
[----:B------:R-:W2:Y:S04]  /*0410*/  LDG.E R27, desc[UR6][R26.64] ;  /* 0x000000061a1b7981 */ /* 0x000ea8000c1e1900 */
[----:B------:R-:W2:Y:S04]  /*0420*/  LDG.E R22, desc[UR6][R12.64] ;  /* 0x000000060c167981 */ /* 0x000ea8000c1e1900 */
[----:B------:R-:W3:Y:S01]  /*0430*/  LDG.E R24, desc[UR6][R18.64] ;  /* 0x0000000612187981 */ /* 0x000ee2000c1e1900 */
[----:B------:R-:W-:Y:S01]  /*0440*/  IADD3 R29, PT, PT, R23, 0x2, RZ ;  /* 0x00000002171d7810 */ /* 0x000fe20007ffe0ff */
[----:B0-----:R-:W-:-:S04]  /*0450*/  VIADD R17, R21, 0x2 ;  /* 0x0000000215117836 */ /* 0x001fc80000000000 */
[----:B------:R-:W-:-:S04]  /*0460*/  IMAD.WIDE R28, R29, 0x4, R14 ;  /* 0x000000041d1c7825 */ /* 0x000fc800078e020e */
[----:B------:R-:W-:-:S04]  /*0470*/  IMAD.WIDE R16, R17, 0x4, R14 ;  /* 0x0000000411107825 */ /* 0x000fc800078e020e */
[----:B--2---:R-:W-:-:S05]  /*0480*/  IMAD.IADD R26, R22, 0x1, R27 ;  /* 0x00000001161a7824 */ /* 0x004fca00078e021b */
[----:B---3--:R-:W-:-:S13]  /*0490*/  ISETP.GE.AND P3, PT, R26, R24, PT ;  /* 0x000000181a00720c */ /* 0x008fda0003f66270 */
[----:B------:R0:W-:Y:S04]  /*04a0*/  @!P3 STG.E desc[UR6][R18.64], R26 ;  /* 0x0000001a1200b986 */ /* 0x0001e8000c101906 */
[----:B------:R-:W2:Y:S04]  /*04b0*/  LDG.E R29, desc[UR6][R28.64] ;  /* 0x000000061c1d7981 */ /* 0x000ea8000c1e1900 */
[----:B------:R-:W2:Y:S04]  /*04c0*/  LDG.E R22, desc[UR6][R12.64] ;  /* 0x000000060c167981 */ /* 0x000ea8000c1e1900 */
[----:B------:R-:W3:Y:S01]  /*04d0*/  LDG.E R24, desc[UR6][R16.64] ;  /* 0x0000000610187981 */ /* 0x000ee2000c1e1900 */
[----:B------:R-:W-:Y:S01]  /*04e0*/  VIADD R27, R23, 0x3 ;  /* 0x00000003171b7836 */ /* 0x000fe20000000000 */
[----:B0-----:R-:W-:-:S03]  /*04f0*/  IADD3 R19, PT, PT, R21, 0x3, RZ ;  /* 0x0000000315137810 */ /* 0x001fc60007ffe0ff */
[----:B------:R-:W-:-:S04]  /*0500*/  IMAD.WIDE R26, R27, 0x4, R14 ;  /* 0x000000041b1a7825 */ /* 0x000fc800078e020e */
[----:B------:R-:W-:Y:S01]  /*0510*/  IMAD.WIDE R18, R19, 0x4, R14 ;  /* 0x0000000413127825 */ /* 0x000fe200078e020e */
[----:B--2---:R-:W-:-:S04]  /*0520*/  IADD3 R29, PT, PT, R22, R29, RZ ;  /* 0x0000001d161d7210 */ /* 0x004fc80007ffe0ff */
[----:B---3--:R-:W-:-:S13]  /*0530*/  ISETP.GE.AND P3, PT, R29, R24, PT ;  /* 0x000000181d00720c */ /* 0x008fda0003f66270 */
[----:B------:R1:W-:Y:S04]  /*0540*/  @!P3 STG.E desc[UR6][R16.64], R29 ;  /* 0x0000001d1000b986 */ /* 0x0003e8000c101906 */
[----:B------:R-:W2:Y:S04]  /*0550*/  LDG.E R27, desc[UR6][R26.64] ;  /* 0x000000061a1b7981 */ /* 0x000ea8000c1e1900 */
[----:B------:R-:W2:Y:S04]  /*0560*/  LDG.E R22, desc[UR6][R12.64] ;  /* 0x000000060c167981 */ /* 0x000ea8000c1e1900 */
[----:B------:R-:W3:Y:S01]  /*0570*/  LDG.E R24, desc[UR6][R18.64] ;  /* 0x0000000612187981 */ /* 0x000ee2000c1e1900 */
[----:B------:R-:W-:Y:S01]  /*0580*/  IADD3 R25, PT, PT, R25, 0x4, RZ ;  /* 0x0000000419197810 */ /* 0x000fe20007ffe0ff */
[----:B------:R-:W-:Y:S01]  /*0590*/  VIADD R23, R23, 0x4 ;  /* 0x0000000417177836 */ /* 0x000fe20000000000 */
[----:B------:R-:W-:Y:S01]  /*05a0*/  IADD3 R21, PT, PT, R21, 0x4, RZ ;  /* 0x0000000415157810 */ /* 0x000fe20007ffe0ff */
[----:B--2---:R-:W-:-:S05]  /*05b0*/  IMAD.IADD R22, R22, 0x1, R27 ;  /* 0x0000000116167824 */ /* 0x004fca00078e021b */
[----:B---3--:R-:W-:-:S13]  /*05c0*/  ISETP.GE.AND P3, PT, R22, R24, PT ;  /* 0x000000181600720c */ /* 0x008fda0003f66270 */
[----:B------:R1:W-:Y:S01]  /*05d0*/  @!P3 STG.E desc[UR6][R18.64], R22 ;  /* 0x000000161200b986 */ /* 0x0003e2000c101906 */
[----:B------:R-:W-:-:S13]  /*05e0*/  ISETP.GE.AND P3, PT, R25, R20, PT ;  /* 0x000000141900720c */ /* 0x000fda0003f66270 */
[----:B-1----:R-:W-:Y:S05]  /*05f0*/  @!P3 BRA `(.L_x_3) ;  /* 0xfffffffc0054b947 */ /* 0x002fea000383ffff */
.L_x_2:
[----:B------:R-:W-:-:S05]  /*0600*/  IMAD.IADD R16, R10, 0x1, -R25 ;  /* 0x000000010a107824 */ /* 0x000fca00078e0a19 */
[----:B------:R-:W-:-:S13]  /*0610*/  ISETP.GT.AND P3, PT, R16, 0x1, PT ;  /* 0x000000011000780c */ /* 0x000fda0003f64270 */
[----:B------:R-:W-:Y:S05]  /*0620*/  @!P3 BRA `(.L_x_4) ;  /* 0x00000000005cb947 */ /* 0x000fea0003800000 */
[--C-:B------:R-:W-:Y:S01]  /*0630*/  IMAD.WIDE R18, R23, 0x4, R14.reuse ;  /* 0x0000000417127825 */ /* 0x100fe200078e020e */
[----:B------:R-:W2:Y:S03]  /*0640*/  LDG.E R20, desc[UR6][R12.64] ;  /* 0x000000060c147981 */ /* 0x000ea6000c1e1900 */
[----:B------:R-:W-:Y:S02]  /*0650*/  IMAD.WIDE R16, R21, 0x4, R14 ;  /* 0x0000000415107825 */ /* 0x000fe400078e020e */
[----:B------:R-:W2:Y:S04]  /*0660*/  LDG.E R19, desc[UR6][R18.64] ;  /* 0x0000000612137981 */ /* 0x000ea8000c1e1900 */
[----:B------:R-:W3:Y:S01]  /*0670*/  LDG.E R22, desc[UR6][R16.64] ;  /* 0x0000000610167981 */ /* 0x000ee2000c1e1900 */
[----:B------:R-:W-:Y:S01]  /*0680*/  VIADD R23, R23, 0x1 ;  /* 0x0000000117177836 */ /* 0x000fe20000000000 */
[----:B------:R-:W-:-:S03]  /*0690*/  IADD3 R21, PT, PT, R21, 0x1, RZ ;  /* 0x0000000115157810 */ /* 0x000fc60007ffe0ff */
        /* <DEDUP_REMOVED lines=10> */
[----:B------:R-:W-:-:S03]  /*0740*/  IADD3 R21, PT, PT, R21, 0x1, RZ ;  /* 0x0000000115157810 */ /* 0x000fc60007ffe0ff */
[----:B------:R-:W-:Y:S02]  /*0750*/  VIADD R25, R25, 0x1 ;  /* 0x0000000119197836 */ /* 0x000fe40000000000 */
[----:B--2---:R-:W-:-:S05]  /*0760*/  IMAD.IADD R19, R20, 0x1, R27 ;  /* 0x0000000114137824 */ /* 0x004fca00078e021b */
[----:B---3--:R-:W-:-:S13]  /*0770*/  ISETP.GE.AND P0, PT, R19, R18, PT ;  /* 0x000000121300720c */ /* 0x008fda0003f06270 */
[----:B------:R0:W-:Y:S01]  /*0780*/  @!P0 STG.E desc[UR6][R28.64], R19 ;  /* 0x000000131c008986 */ /* 0x0001e2000c101906 */
[----:B------:R-:W-:-:S13]  /*0790*/  PLOP3.LUT P0, PT, PT, PT, PT, 0x8, 0x80 ;  /* 0x000000000080781c */ /* 0x000fda0003f0e170 */
.L_x_4:
[----:B------:R-:W-:-:S13]  /*07a0*/  ISETP.LT.OR P0, PT, R25, R10, P0 ;  /* 0x0000000a1900720c */ /* 0x000fda0000701670 */
[----:B------:R-:W-:Y:S05]  /*07b0*/  @!P0 BRA `(.L_x_1) ;  /* 0x0000000000208947 */ /* 0x000fea0003800000 */
[--C-:B0-----:R-:W-:Y:S01]  /*07c0*/  IMAD.WIDE R16, R23, 0x4, R14.reuse ;  /* 0x0000000417107825 */ /* 0x101fe200078e020e */
[----:B------:R-:W2:Y:S03]  /*07d0*/  LDG.E R12, desc[UR6][R12.64] ;  /* 0x000000060c0c7981 */ /* 0x000ea6000c1e1900 */
[----:B------:R-:W-:Y:S02]  /*07e0*/  IMAD.WIDE R14, R21, 0x4, R14 ;  /* 0x00000004150e7825 */ /* 0x000fe400078e020e */
[----:B------:R-:W2:Y:S04]  /*07f0*/  LDG.E R17, desc[UR6][R16.64] ;  /* 0x0000000610117981 */ /* 0x000ea8000c1e1900 */
[----:B------:R-:W3:Y:S01]  /*0800*/  LDG.E R18, desc[UR6][R14.64] ;  /* 0x000000060e127981 */ /* 0x000ee2000c1e1900 */
[----:B--2---:R-:W-:-:S04]  /*0810*/  IADD3 R19, PT, PT, R12, R17, RZ ;  /* 0x000000110c137210 */ /* 0x004fc80007ffe0ff */
[----:B---3--:R-:W-:-:S13]  /*0820*/  ISETP.GE.AND P0, PT, R19, R18, PT ;  /* 0x000000121300720c */ /* 0x008fda0003f06270 */
[----:B------:R1:W-:Y:S02]  /*0830*/  @!P0 STG.E desc[UR6][R14.64], R19 ;  /* 0x000000130e008986 */ /* 0x0003e4000c101906 */
.L_x_1:
[----:B------:R-:W-:-:S05]  /*0840*/  VIADD R9, R9, 0x1 ;  /* 0x0000000109097836 */ /* 0x000fca0000000000 */
[----:B------:R-:W-:-:S13]  /*0850*/  ISETP.GE.AND P0, PT, R9, R6, PT ;  /* 0x000000060900720c */ /* 0x000fda0003f06270 */
[----:B------:R-:W-:Y:S05]  /*0860*/  @!P0 BRA `(.L_x_5) ;  /* 0xfffffff800788947 */ /* 0x000fea000383ffff */
.L_x_0:
[----:B------:R-:W-:-:S04]  /*0870*/  IADD3 R8, PT, PT, R8, 0x1, RZ ;  /* 0x0000000108087810 */ /* 0x000fc80007ffe0ff */
[----:B------:R-:W-:-:S13]  /*0880*/  ISETP.GE.AND P0, PT, R8, R0, PT ;  /* 0x000000000800720c */ /* 0x000fda0003f06270 */
[----:B------:R-:W-:Y:S05]  /*0890*/  @!P0 BRA `(.L_x_6) ;  /* 0xfffffff800588947 */ /* 0x000fea000383ffff */
[----:B------:R-:W-:Y:S05]  /*08a0*/  @!P2 BRA `(.L_x_7) ;  /* 0xfffffff80038a947 */ /* 0x000fea000383ffff */
[----:B------:R-:W-:Y:S05]  /*08b0*/  @!P1 BRA `(.L_x_8) ;  /* 0xfffffff800189947 */ /* 0x000fea000383ffff */
[----:B------:R-:W-:Y:S05]  /*08c0*/  EXIT ;  /* 0x000000000000794d */ /* 0x000fea0003800000 */
.L_x_9:
[----:B------:R-:W-:-:S00]  /*08d0*/  BRA `(.L_x_9) ;  /* 0xfffffffc00fc7947 */ /* 0x000fc0000383ffff */
[----:B------:R-:W-:-:S00]  /*08e0*/  NOP ;  /* 0x0000000000007918 */ /* 0x000fc00000000000 */
        /* <DEDUP_REMOVED lines=9> */
.L_x_10:


//--------------------- .nv.shared.reserved.0     --------------------------
	.section	.nv.shared.reserved.0,"aw",@nobits
	.weak		__nv_reservedSMEM_offset_0_alias
	.size		__nv_reservedSMEM_offset_0_alias, 0, 64
	.other		__nv_reservedSMEM_offset_0_alias,@"STO_CUDA_RESERVED_SHARED STV_DEFAULT"
__nv_reservedSMEM_offset_0_alias:
	.zero		0
	.zero		64


//--------------------- .nv.constant0._Z3calPiiiiiiii --------------------------
	.section	.nv.constant0._Z3calPiiiiiiii,"a",@progbits
	.sectionflags	@""
	.align	4
.nv.constant0._Z3calPiiiiiiii:
	.zero		932


//--------------------- SYMBOLS --------------------------

	.type		.nv.reservedSmem.offset0,@object
	.size		.nv.reservedSmem.offset0,0x4
